//
// Generated by NVIDIA NVVM Compiler
//
// Compiler Build ID: CL-36424714
// Cuda compilation tools, release 13.0, V13.0.88
// Based on NVVM 20.0.0
//

.version 9.0
.target sm_100
.address_size 64

	// .globl	add
.extern .func  (.param .b32 func_retval0) vprintf
(
	.param .b64 vprintf_param_0,
	.param .b64 vprintf_param_1
)
;
.global .align 1 .b8 $str[23] = {72, 101, 108, 108, 111, 32, 102, 114, 111, 109, 32, 116, 104, 101, 32, 71, 80, 85, 32, 37, 100, 10};

.visible .entry add(
	.param .u32 add_param_0
)
{
	.local .align 8 .b8 	__local_depot0[8];
	.reg .b64 	%SP;
	.reg .b64 	%SPL;
	.reg .b32 	%r<4>;
	.reg .b64 	%rd<5>;

	mov.u64 	%SPL, __local_depot0;
	cvta.local.u64 	%SP, %SPL;
	ld.param.u32 	%r1, [add_param_0];
	add.u64 	%rd1, %SP, 0;
	add.u64 	%rd2, %SPL, 0;
	st.local.u32 	[%rd2], %r1;
	mov.u64 	%rd3, $str;
	cvta.global.u64 	%rd4, %rd3;
	{ // callseq 0, 0
	.param .b64 param0;
	st.param.b64 	[param0], %rd4;
	.param .b64 param1;
	st.param.b64 	[param1], %rd1;
	.param .b32 retval0;
	call.uni (retval0), 
	vprintf, 
	(
	param0, 
	param1
	);
	ld.param.b32 	%r2, [retval0];
	} // callseq 0
	ret;

}


// ===== COMPILED SASS (sm_100) =====

	.target	sm_100

	.elftype	@"ET_EXEC"


//--------------------- .note.nv.tkinfo           --------------------------
	.section	.note.nv.tkinfo,"",@"SHT_NOTE"
	.sectionflags	@"SHF_NOTE_NV_TKINFO"
	.tkinfo
        /*0018*/ 	.word	0x00000002
        /*0030*/ 	.string	""
        /*0030*/ 	.string	"ptxas"
        /*0030*/ 	.string	"Cuda compilation tools, release 13.0, V13.0.88"
        /*0030*/ 	.string	"Build cuda_13.0.r13.0/compiler.36424714_0"
        /*0030*/ 	.string	"-arch sm_100 -m 64 "



//--------------------- .note.nv.cuinfo           --------------------------
	.section	.note.nv.cuinfo,"",@"SHT_NOTE"
	.sectionflags	@"SHF_NOTE_NV_CUINFO"
        /*0018*/ 	.short	0x0002
        /*001a*/ 	.short	0x0064
        /*001c*/ 	.short	0x0082
	.zero		2


//--------------------- .nv.info                  --------------------------
	.section	.nv.info,"",@"SHT_CUDA_INFO"
	.align	4


	//----- nvinfo : EIATTR_REGCOUNT
	.align		4
        /*0000*/ 	.byte	0x04, 0x2f
        /*0002*/ 	.short	(.L_2 - .L_1)
	.align		4
.L_1:
        /*0004*/ 	.word	index@(add)
        /*0008*/ 	.word	0x00000018


	//----- nvinfo : EIATTR_FRAME_SIZE
	.align		4
.L_2:
        /*000c*/ 	.byte	0x04, 0x11
        /*000e*/ 	.short	(.L_4 - .L_3)
	.align		4
.L_3:
        /*0010*/ 	.word	index@(add)
        /*0014*/ 	.word	0x00000008


	//----- nvinfo : EIATTR_MIN_STACK_SIZE
	.align		4
.L_4:
        /*0018*/ 	.byte	0x04, 0x12
        /*001a*/ 	.short	(.L_6 - .L_5)
	.align		4
.L_5:
        /*001c*/ 	.word	index@(add)
        /*0020*/ 	.word	0x00000008
.L_6:


//--------------------- .nv.compat                --------------------------
	.section	.nv.compat,"",@"SHT_CUDA_COMPAT_INFO"
	.align	4
        /*0000*/ 	.byte	0x02, 0x09, 0x00, 0x00, 0x02, 0x02, 0x01, 0x00, 0x02, 0x05, 0x05, 0x00, 0x03, 0x07, 0x01, 0x01
        /*0010*/ 	.byte	0x02, 0x03, 0x00, 0x00, 0x02, 0x06, 0x01, 0x00, 0x04, 0x0b, 0x08, 0x00, 0x09, 0x00, 0x00, 0x00
        /*0020*/ 	.byte	0x00, 0x00, 0x00, 0x00


//--------------------- .nv.info.add              --------------------------
	.section	.nv.info.add,"",@"SHT_CUDA_INFO"
	.sectionflags	@""
	.align	4


	//----- nvinfo : EIATTR_CUDA_API_VERSION
	.align		4
        /*0000*/ 	.byte	0x04, 0x37
        /*0002*/ 	.short	(.L_8 - .L_7)
.L_7:
        /*0004*/ 	.word	0x00000082


	//----- nvinfo : EIATTR_KPARAM_INFO
	.align		4
.L_8:
        /*0008*/ 	.byte	0x04, 0x17
        /*000a*/ 	.short	(.L_10 - .L_9)
.L_9:
        /*000c*/ 	.word	0x00000000
        /*0010*/ 	.short	0x0000
        /*0012*/ 	.short	0x0000
        /*0014*/ 	.byte	0x00, 0xf0, 0x11, 0x00


	//----- nvinfo : EIATTR_SPARSE_MMA_MASK
	.align		4
.L_10:
        /*0018*/ 	.byte	0x03, 0x50
        /*001a*/ 	.short	0x0000


	//----- nvinfo : EIATTR_MAXREG_COUNT
	.align		4
        /*001c*/ 	.byte	0x03, 0x1b
        /*001e*/ 	.short	0x00ff


	//----- nvinfo : EIATTR_EXTERNS
	.align		4
        /*0020*/ 	.byte	0x04, 0x0f
        /*0022*/ 	.short	(.L_12 - .L_11)


	//   ....[0]....
	.align		4
.L_11:
        /*0024*/ 	.word	index@(vprintf)


	//----- nvinfo : EIATTR_MERCURY_ISA_VERSION
	.align		4
.L_12:
        /*0028*/ 	.byte	0x03, 0x5f
        /*002a*/ 	.short	0x0101


	//----- nvinfo : EIATTR_VRC_CTA_INIT_COUNT
	.align		4
        /*002c*/ 	.byte	0x02, 0x4a
	.zero		1
	.zero		1


	//----- nvinfo : EIATTR_SYSCALL_OFFSETS
	.align		4
        /*0030*/ 	.byte	0x04, 0x46
        /*0032*/ 	.short	(.L_14 - .L_13)


	//   ....[0]....
.L_13:
        /*0034*/ 	.word	0x000000e0


	//----- nvinfo : EIATTR_EXIT_INSTR_OFFSETS
	.align		4
.L_14:
        /*0038*/ 	.byte	0x04, 0x1c
        /*003a*/ 	.short	(.L_16 - .L_15)


	//   ....[0]....
.L_15:
        /*003c*/ 	.word	0x000000f0


	//----- nvinfo : EIATTR_CBANK_PARAM_SIZE
	.align		4
.L_16:
        /*0040*/ 	.byte	0x03, 0x19
        /*0042*/ 	.short	0x0004


	//----- nvinfo : EIATTR_PARAM_CBANK
	.align		4
        /*0044*/ 	.byte	0x04, 0x0a
        /*0046*/ 	.short	(.L_18 - .L_17)
	.align		4
.L_17:
        /*0048*/ 	.word	index@(.nv.constant0.add)
        /*004c*/ 	.short	0x0380
        /*004e*/ 	.short	0x0004


	//----- nvinfo : EIATTR_SW_WAR
	.align		4
.L_18:
        /*0050*/ 	.byte	0x04, 0x36
        /*0052*/ 	.short	(.L_20 - .L_19)
.L_19:
        /*0054*/ 	.word	0x00000008
.L_20:


//--------------------- .nv.callgraph             --------------------------
	.section	.nv.callgraph,"",@"SHT_CUDA_CALLGRAPH"
	.align	4
	.sectionentsize	8
	.align		4
        /*0000*/ 	.word	0x00000000
	.align		4
        /*0004*/ 	.word	0xffffffff
	.align		4
        /*0008*/ 	.word	index@(add)
	.align		4
        /*000c*/ 	.word	index@(vprintf)
	.align		4
        /*0010*/ 	.word	0x00000000
	.align		4
        /*0014*/ 	.word	0xfffffffe
	.align		4
        /*0018*/ 	.word	0x00000000
	.align		4
        /*001c*/ 	.word	0xfffffffd
	.align		4
        /*0020*/ 	.word	0x00000000
	.align		4
        /*0024*/ 	.word	0xfffffffc


//--------------------- .nv.constant4             --------------------------
	.section	.nv.constant4,"a",@progbits
	.align	8
	.align		8
.nv.constant4:
        /*0000*/ 	.dword	vprintf
	.align		8
        /*0008*/ 	.dword	$str


//--------------------- .text.add                 --------------------------
	.section	.text.add,"ax",@progbits
	.align	128
        .global         add
        .type           add,@function
        .size           add,(.L_x_2 - add)
        .other          add,@"STO_CUDA_ENTRY STV_DEFAULT"
add:
.text.add:
[----:B------:R-:W0:Y:S08]  /*0000*/  LDC R1, c[0x0][0x37c] ;  /* 0x0000df00ff017b82 */ /* 0x000e300000000800 */
[----:B------:R-:W1:Y:S01]  /*0010*/  LDC R8, c[0x0][0x380] ;  /* 0x0000e000ff087b82 */ /* 0x000e620000000800 */
[----:B0-----:R-:W-:Y:S01]  /*0020*/  VIADD R1, R1, 0xfffffff8 ;  /* 0xfffffff801017836 */ /* 0x001fe20000000000 */
[----:B------:R-:W-:Y:S01]  /*0030*/  MOV R0, 0x0 ;  /* 0x0000000000007802 */ /* 0x000fe20000000f00 */
[----:B------:R-:W0:Y:S01]  /*0040*/  LDCU UR4, c[0x0][0x2f8] ;  /* 0x00005f00ff0477ac */ /* 0x000e220008000800 */
[----:B------:R-:W2:Y:S04]  /*0050*/  LDCU.64 UR6, c[0x4][0x8] ;  /* 0x01000100ff0677ac */ /* 0x000ea80008000a00 */
[----:B------:R3:W4:Y:S01]  /*0060*/  LDC.64 R2, c[0x4][R0] ;  /* 0x0100000000027b82 */ /* 0x0007220000000a00 */
[----:B------:R-:W5:Y:S01]  /*0070*/  LDCU UR5, c[0x0][0x2fc] ;  /* 0x00005f80ff0577ac */ /* 0x000f620008000800 */
[----:B0-----:R-:W-:Y:S01]  /*0080*/  IADD3 R6, P0, PT, R1, UR4, RZ ;  /* 0x0000000401067c10 */ /* 0x001fe2000ff1e0ff */
[----:B-1----:R3:W-:Y:S01]  /*0090*/  STL [R1], R8 ;  /* 0x0000000801007387 */ /* 0x0027e20000100800 */
[----:B--2---:R-:W-:Y:S01]  /*00a0*/  IMAD.U32 R4, RZ, RZ, UR6 ;  /* 0x00000006ff047e24 */ /* 0x004fe2000f8e00ff */
[----:B------:R-:W-:-:S02]  /*00b0*/  MOV R5, UR7 ;  /* 0x0000000700057c02 */ /* 0x000fc40008000f00 */
[----:B-----5:R-:W-:-:S08]  /*00c0*/  IMAD.X R7, RZ, RZ, UR5, P0 ;  /* 0x00000005ff077e24 */ /* 0x020fd000080e06ff */
[----:B------:R-:W-:-:S07]  /*00d0*/  LEPC R20, `(.L_x_0) ;  /* 0x000000001014794e */ /* 0x000fce0000000000 */
[----:B---34-:R-:W-:Y:S05]  /*00e0*/  CALL.ABS.NOINC R2 ;  /* 0x0000000002007343 */ /* 0x018fea0003c00000 */
.L_x_0:
[----:B------:R-:W-:Y:S05]  /*00f0*/  EXIT ;  /* 0x000000000000794d */ /* 0x000fea0003800000 */
.L_x_1:
[----:B------:R-:W-:-:S00]  /*0100*/  BRA `(.L_x_1) ;  /* 0xfffffffc00fc7947 */ /* 0x000fc0000383ffff */
[----:B------:R-:W-:-:S00]  /*0110*/  NOP ;  /* 0x0000000000007918 */ /* 0x000fc00000000000 */
        /* <DEDUP_REMOVED lines=14> */
.L_x_2:


//--------------------- .nv.global.init           --------------------------
	.section	.nv.global.init,"aw",@progbits
.nv.global.init:
	.type		$str,@object
	.size		$str,(.L_0 - $str)
$str:
        /*0000*/ 	.byte	0x48, 0x65, 0x6c, 0x6c, 0x6f, 0x20, 0x66, 0x72, 0x6f, 0x6d, 0x20, 0x74, 0x68, 0x65, 0x20, 0x47
        /*0010*/ 	.byte	0x50, 0x55, 0x20, 0x25, 0x64, 0x0a, 0x00
.L_0:


//--------------------- .nv.shared.reserved.0     --------------------------
	.section	.nv.shared.reserved.0,"aw",@nobits
	.weak		__nv_reservedSMEM_offset_0_alias
	.size		__nv_reservedSMEM_offset_0_alias, 0, 64
	.other		__nv_reservedSMEM_offset_0_alias,@"STO_CUDA_RESERVED_SHARED STV_DEFAULT"
__nv_reservedSMEM_offset_0_alias:
	.zero		0
	.zero		64


//--------------------- .nv.constant0.add         --------------------------
	.section	.nv.constant0.add,"a",@progbits
	.sectionflags	@""
	.align	4
.nv.constant0.add:
	.zero		900


//--------------------- SYMBOLS --------------------------

	.type		.nv.reservedSmem.offset0,@object
	.size		.nv.reservedSmem.offset0,0x4
	.type		vprintf,@function
